	.headerflags	@"EF_CUDA_TEXMODE_UNIFIED EF_CUDA_64BIT_ADDRESS EF_CUDA_ACCELERATORS EF_CUDA_SM90 EF_CUDA_VIRTUAL_SM(EF_CUDA_SM90)"
	.elftype	@"ET_EXEC"


//--------------------- .nv.info                  --------------------------
	.section	.nv.info,"",@"SHT_CUDA_INFO"
	.align	4


	//----- nvinfo : EIATTR_REGCOUNT
	.align		4
        /*0000*/ 	.byte	0x04, 0x2f
        /*0002*/ 	.short	(.L_1 - .L_0)
	.align		4
.L_0:
        /*0004*/ 	.word	index@(triton_poi_fused_convolution_div_max_pool2d_with_indices_relu_sub_8)
        /*0008*/ 	.word	0x00000022


	//----- nvinfo : EIATTR_MIN_STACK_SIZE
	.align		4
.L_1:
        /*000c*/ 	.byte	0x04, 0x12
        /*000e*/ 	.short	(.L_3 - .L_2)
	.align		4
.L_2:
        /*0010*/ 	.word	index@(triton_poi_fused_convolution_div_max_pool2d_with_indices_relu_sub_8)
        /*0014*/ 	.word	0x00000000


	//----- nvinfo : EIATTR_FRAME_SIZE
	.align		4
.L_3:
        /*0018*/ 	.byte	0x04, 0x11
        /*001a*/ 	.short	(.L_5 - .L_4)
	.align		4
.L_4:
        /*001c*/ 	.word	index@(triton_poi_fused_convolution_div_max_pool2d_with_indices_relu_sub_8)
        /*0020*/ 	.word	0x00000000


	//----- nvinfo : EIATTR_MIN_STACK_SIZE
	.align		4
.L_5:
        /*0024*/ 	.byte	0x04, 0x12
        /*0026*/ 	.short	(.L_7 - .L_6)
	.align		4
.L_6:
        /*0028*/ 	.word	index@(triton_poi_fused_convolution_div_max_pool2d_with_indices_relu_sub_8)
        /*002c*/ 	.word	0x00000000
.L_7:


//--------------------- .nv.info.triton_poi_fused_convolution_div_max_pool2d_with_indices_relu_sub_8 --------------------------
	.section	.nv.info.triton_poi_fused_convolution_div_max_pool2d_with_indices_relu_sub_8,"",@"SHT_CUDA_INFO"
	.sectionflags	@""
	.align	4


	//----- nvinfo : EIATTR_CUDA_API_VERSION
	.align		4
        /*0000*/ 	.byte	0x04, 0x37
        /*0002*/ 	.short	(.L_9 - .L_8)
.L_8:
        /*0004*/ 	.word	0x0000007c


	//----- nvinfo : EIATTR_KPARAM_INFO
	.align		4
.L_9:
        /*0008*/ 	.byte	0x04, 0x17
        /*000a*/ 	.short	(.L_11 - .L_10)
.L_10:
        /*000c*/ 	.word	0x00000000
        /*0010*/ 	.short	0x0002
        /*0012*/ 	.short	0x0010
        /*0014*/ 	.byte	0x00, 0xf0, 0x11, 0x00


	//----- nvinfo : EIATTR_KPARAM_INFO
	.align		4
.L_11:
        /*0018*/ 	.byte	0x04, 0x17
        /*001a*/ 	.short	(.L_13 - .L_12)
.L_12:
        /*001c*/ 	.word	0x00000000
        /*0020*/ 	.short	0x0001
        /*0022*/ 	.short	0x0008
        /*0024*/ 	.byte	0x00, 0xf4, 0x21, 0x00


	//----- nvinfo : EIATTR_KPARAM_INFO
	.align		4
.L_13:
        /*0028*/ 	.byte	0x04, 0x17
        /*002a*/ 	.short	(.L_15 - .L_14)
.L_14:
        /*002c*/ 	.word	0x00000000
        /*0030*/ 	.short	0x0000
        /*0032*/ 	.short	0x0000
        /*0034*/ 	.byte	0x00, 0xf4, 0x21, 0x00


	//----- nvinfo : EIATTR_SPARSE_MMA_MASK
	.align		4
.L_15:
        /*0038*/ 	.byte	0x03, 0x50
        /*003a*/ 	.short	0x0000


	//----- nvinfo : EIATTR_MAXREG_COUNT
	.align		4
        /*003c*/ 	.byte	0x03, 0x1b
        /*003e*/ 	.short	0x00ff


	//----- nvinfo : EIATTR_EXIT_INSTR_OFFSETS
	.align		4
        /*0040*/ 	.byte	0x04, 0x1c
        /*0042*/ 	.short	(.L_17 - .L_16)


	//   ....[0]....
.L_16:
        /*0044*/ 	.word	0x00000840


	//----- nvinfo : EIATTR_REQNTID
	.align		4
.L_17:
        /*0048*/ 	.byte	0x04, 0x10
        /*004a*/ 	.short	(.L_19 - .L_18)
.L_18:
        /*004c*/ 	.word	0x00000080
        /*0050*/ 	.word	0x00000001
        /*0054*/ 	.word	0x00000001


	//----- nvinfo : EIATTR_CBANK_PARAM_SIZE
	.align		4
.L_19:
        /*0058*/ 	.byte	0x03, 0x19
        /*005a*/ 	.short	0x0014


	//----- nvinfo : EIATTR_PARAM_CBANK
	.align		4
        /*005c*/ 	.byte	0x04, 0x0a
        /*005e*/ 	.short	(.L_21 - .L_20)
	.align		4
.L_20:
        /*0060*/ 	.word	index@(.nv.constant0.triton_poi_fused_convolution_div_max_pool2d_with_indices_relu_sub_8)
        /*0064*/ 	.short	0x0210
        /*0066*/ 	.short	0x0014


	//----- nvinfo : EIATTR_SW_WAR
	.align		4
.L_21:
        /*0068*/ 	.byte	0x04, 0x36
        /*006a*/ 	.short	(.L_23 - .L_22)
.L_22:
        /*006c*/ 	.word	0x00000008
.L_23:


//--------------------- .nv.callgraph             --------------------------
	.section	.nv.callgraph,"",@"SHT_CUDA_CALLGRAPH"
	.align	4
	.sectionentsize	8
	.align		4
        /*0000*/ 	.word	0x00000000
	.align		4
        /*0004*/ 	.word	0xffffffff
	.align		4
        /*0008*/ 	.word	0x00000000
	.align		4
        /*000c*/ 	.word	0xfffffffe
	.align		4
        /*0010*/ 	.word	0x00000000
	.align		4
        /*0014*/ 	.word	0xfffffffd
	.align		4
        /*0018*/ 	.word	0x00000000
	.align		4
        /*001c*/ 	.word	0xfffffffc


//--------------------- .text.triton_poi_fused_convolution_div_max_pool2d_with_indices_relu_sub_8 --------------------------
	.section	.text.triton_poi_fused_convolution_div_max_pool2d_with_indices_relu_sub_8,"ax",@progbits
	.align	128
        .global         triton_poi_fused_convolution_div_max_pool2d_with_indices_relu_sub_8
        .type           triton_poi_fused_convolution_div_max_pool2d_with_indices_relu_sub_8,@function
        .size           triton_poi_fused_convolution_div_max_pool2d_with_indices_relu_sub_8,(.L_x_1 - triton_poi_fused_convolution_div_max_pool2d_with_indices_relu_sub_8)
        .other          triton_poi_fused_convolution_div_max_pool2d_with_indices_relu_sub_8,@"STO_CUDA_ENTRY STV_DEFAULT"
triton_poi_fused_convolution_div_max_pool2d_with_indices_relu_sub_8:
.text.triton_poi_fused_convolution_div_max_pool2d_with_indices_relu_sub_8:
[----:B------:R-:W-:Y:S01]  /*0000*/  LDC R1, c[0x0][0x28] ;  /* 0x00000a00ff017b82 */ /* 0x000fe20000000800 */
[----:B------:R-:W1:Y:S01]  /*0010*/  S2R R0, SR_TID.X ;  /* 0x0000000000007919 */ /* 0x000e620000002100 */
[----:B------:R-:W-:Y:S01]  /*0020*/  ULDC.64 UR4, c[0x0][0x208] ;  /* 0x0000820000047ab9 */ /* 0x000fe20000000a00 */
[----:B------:R-:W2:Y:S01]  /*0030*/  S2R R3, SR_CTAID.X ;  /* 0x0000000000037919 */ /* 0x000ea20000002500 */
[----:B-1----:R-:W-:Y:S01]  /*0040*/  IMAD.SHL.U32 R0, R0, 0x4, RZ ;  /* 0x0000000400007824 */ /* 0x002fe200078e00ff */
[----:B--2---:R-:W-:-:S04]  /*0050*/  SHF.R.S32.HI R5, RZ, 0x15, R3 ;  /* 0x00000015ff057819 */ /* 0x004fc80000011403 */
[----:B------:R-:W-:Y:S02]  /*0060*/  LOP3.LUT R0, R0, 0x1fc, RZ, 0xc0, !PT ;  /* 0x000001fc00007812 */ /* 0x000fe400078ec0ff */
[----:B------:R-:W-:-:S03]  /*0070*/  SGXT R5, R5, 0x1 ;  /* 0x000000010505781a */ /* 0x000fc60000000200 */
[----:B------:R-:W-:-:S05]  /*0080*/  IMAD R0, R3, 0x400, R0 ;  /* 0x0000040003007824 */ /* 0x000fca00078e0200 */
[----:B------:R-:W-:Y:S02]  /*0090*/  SHF.R.S32.HI R3, RZ, 0x1f, R0 ;  /* 0x0000001fff037819 */ /* 0x000fe40000011400 */
[-C--:B------:R-:W-:Y:S02]  /*00a0*/  LEA.HI R7, R5, R0.reuse, RZ, 0xb ;  /* 0x0000000005077211 */ /* 0x080fe400078f58ff */
[----:B------:R-:W-:Y:S02]  /*00b0*/  LEA.HI R4, R3, R0, RZ, 0x7 ;  /* 0x0000000003047211 */ /* 0x000fe400078f38ff */
[----:B------:R-:W1:Y:S01]  /*00c0*/  LDC.64 R2, c[0x0][0x210] ;  /* 0x00008400ff027b82 */ /* 0x000e620000000a00 */
[----:B------:R-:W-:Y:S01]  /*00d0*/  IMAD.SHL.U32 R9, R7, 0x4, RZ ;  /* 0x0000000407097824 */ /* 0x000fe200078e00ff */
[----:B------:R-:W-:Y:S02]  /*00e0*/  SHF.R.S32.HI R6, RZ, 0x7, R4 ;  /* 0x00000007ff067819 */ /* 0x000fe40000011404 */
[----:B------:R-:W-:-:S02]  /*00f0*/  LOP3.LUT R7, R4, 0xffffff80, RZ, 0xc0, !PT ;  /* 0xffffff8004077812 */ /* 0x000fc400078ec0ff */
[----:B------:R-:W-:Y:S02]  /*0100*/  LEA.HI R8, R6, R6, RZ, 0x4 ;  /* 0x0000000606087211 */ /* 0x000fe400078f20ff */
[----:B------:R-:W-:Y:S01]  /*0110*/  LOP3.LUT R9, R9, 0xffffe000, RZ, 0xc0, !PT ;  /* 0xffffe00009097812 */ /* 0x000fe200078ec0ff */
[----:B------:R-:W-:Y:S01]  /*0120*/  IMAD.IADD R4, R0, 0x1, -R7 ;  /* 0x0000000100047824 */ /* 0x000fe200078e0a07 */
[----:B------:R-:W-:-:S03]  /*0130*/  LOP3.LUT R7, R8, 0xfffff0, RZ, 0xc0, !PT ;  /* 0x00fffff008077812 */ /* 0x000fc600078ec0ff */
[----:B------:R-:W-:Y:S02]  /*0140*/  IMAD.IADD R8, R4, 0x1, R9 ;  /* 0x0000000104087824 */ /* 0x000fe400078e0209 */
[----:B------:R-:W-:-:S04]  /*0150*/  IMAD.IADD R7, R6, 0x1, -R7 ;  /* 0x0000000106077824 */ /* 0x000fc800078e0a07 */
[----:B------:R-:W-:-:S04]  /*0160*/  IMAD R7, R7, 0x100, R8 ;  /* 0x0000010007077824 */ /* 0x000fc800078e0208 */
[C---:B------:R-:W-:Y:S02]  /*0170*/  VIADD R13, R7.reuse, 0x80 ;  /* 0x00000080070d7836 */ /* 0x040fe40000000000 */
[----:B-1----:R-:W-:-:S04]  /*0180*/  IMAD.WIDE R20, R7, 0x4, R2 ;  /* 0x0000000407147825 */ /* 0x002fc800078e0202 */
[----:B------:R-:W-:Y:S02]  /*0190*/  IMAD.WIDE R12, R13, 0x4, R2 ;  /* 0x000000040d0c7825 */ /* 0x000fe400078e0202 */
[----:B------:R-:W2:Y:S04]  /*01a0*/  LDG.E.128 R20, desc[UR4][R20.64] ;  /* 0x0000000414147981 */ /* 0x000ea8000c1e1d00 */
[----:B------:R-:W2:Y:S01]  /*01b0*/  LDG.E.128 R12, desc[UR4][R12.64] ;  /* 0x000000040c0c7981 */ /* 0x000ea2000c1e1d00 */
[----:B------:R-:W-:-:S04]  /*01c0*/  VIADD R9, R7, 0x1000 ;  /* 0x0000100007097836 */ /* 0x000fc80000000000 */
[----:B------:R-:W-:-:S04]  /*01d0*/  IMAD.WIDE R8, R9, 0x4, R2 ;  /* 0x0000000409087825 */ /* 0x000fc800078e0202 */
[----:B------:R-:W-:Y:S02]  /*01e0*/  VIADD R6, R0, 0x200 ;  /* 0x0000020000067836 */ /* 0x000fe40000000000 */
[----:B------:R-:W3:Y:S01]  /*01f0*/  LDG.E.128 R8, desc[UR4][R8.64] ;  /* 0x0000000408087981 */ /* 0x000ee2000c1e1d00 */
[----:B------:R-:W-:Y:S02]  /*0200*/  VIADD R7, R7, 0x1080 ;  /* 0x0000108007077836 */ /* 0x000fe40000000000 */
[CC--:B------:R-:W-:Y:S02]  /*0210*/  LEA.HI R16, R5.reuse, R6.reuse, RZ, 0x7 ;  /* 0x0000000605107211 */ /* 0x0c0fe400078f38ff */
[----:B------:R-:W-:Y:S02]  /*0220*/  LEA.HI R5, R5, R6, RZ, 0xb ;  /* 0x0000000605057211 */ /* 0x000fe400078f58ff */
[----:B------:R-:W-:-:S03]  /*0230*/  SHF.R.S32.HI R16, RZ, 0x7, R16 ;  /* 0x00000007ff107819 */ /* 0x000fc60000011410 */
[----:B------:R-:W-:Y:S01]  /*0240*/  IMAD.SHL.U32 R6, R5, 0x4, RZ ;  /* 0x0000000405067824 */ /* 0x000fe200078e00ff */
[----:B------:R-:W-:-:S04]  /*0250*/  LEA.HI R5, R16, R16, RZ, 0x4 ;  /* 0x0000001010057211 */ /* 0x000fc800078f20ff */
[----:B------:R-:W-:Y:S02]  /*0260*/  LOP3.LUT R17, R6, 0xffffe000, RZ, 0xc0, !PT ;  /* 0xffffe00006117812 */ /* 0x000fe400078ec0ff */
[----:B------:R-:W-:-:S03]  /*0270*/  LOP3.LUT R5, R5, 0xfffff0, RZ, 0xc0, !PT ;  /* 0x00fffff005057812 */ /* 0x000fc600078ec0ff */
[----:B------:R-:W-:Y:S02]  /*0280*/  IMAD.IADD R6, R4, 0x1, R17 ;  /* 0x0000000104067824 */ /* 0x000fe400078e0211 */
[----:B------:R-:W-:Y:S02]  /*0290*/  IMAD.IADD R25, R16, 0x1, -R5 ;  /* 0x0000000110197824 */ /* 0x000fe400078e0a05 */
[----:B------:R-:W-:-:S04]  /*02a0*/  IMAD.WIDE R4, R7, 0x4, R2 ;  /* 0x0000000407047825 */ /* 0x000fc800078e0202 */
[----:B------:R-:W-:Y:S02]  /*02b0*/  IMAD R25, R25, 0x100, R6 ;  /* 0x0000010019197824 */ /* 0x000fe400078e0206 */
[----:B------:R-:W4:Y:S02]  /*02c0*/  LDG.E.128 R4, desc[UR4][R4.64] ;  /* 0x0000000404047981 */ /* 0x000f24000c1e1d00 */
[C---:B------:R-:W-:Y:S02]  /*02d0*/  VIADD R17, R25.reuse, 0x80 ;  /* 0x0000008019117836 */ /* 0x040fe40000000000 */
[----:B------:R-:W-:-:S04]  /*02e0*/  IMAD.WIDE R28, R25, 0x4, R2 ;  /* 0x00000004191c7825 */ /* 0x000fc800078e0202 */
[----:B------:R-:W-:Y:S02]  /*02f0*/  IMAD.WIDE R16, R17, 0x4, R2 ;  /* 0x0000000411107825 */ /* 0x000fe400078e0202 */
[----:B------:R-:W5:Y:S04]  /*0300*/  LDG.E.128 R28, desc[UR4][R28.64] ;  /* 0x000000041c1c7981 */ /* 0x000f68000c1e1d00 */
[----:B------:R-:W5:Y:S01]  /*0310*/  LDG.E.128 R16, desc[UR4][R16.64] ;  /* 0x0000000410107981 */ /* 0x000f62000c1e1d00 */
[C---:B--2---:R-:W-:Y:S02]  /*0320*/  FSETP.GT.AND P0, PT, R12.reuse, R20, PT ;  /* 0x000000140c00720b */ /* 0x044fe40003f04000 */
[----:B------:R-:W-:Y:S02]  /*0330*/  FSETP.GT.AND P1, PT, R13, R21, PT ;  /* 0x000000150d00720b */ /* 0x000fe40003f24000 */
[----:B------:R-:W-:-:S02]  /*0340*/  FSETP.NAN.AND P2, PT, R12, R12, PT ;  /* 0x0000000c0c00720b */ /* 0x000fc40003f48000 */
[----:B------:R-:W-:-:S07]  /*0350*/  FSETP.NAN.AND P3, PT, R13, R13, PT ;  /* 0x0000000d0d00720b */ /* 0x000fce0003f68000 */
[----:B------:R-:W-:Y:S02]  /*0360*/  @!P0 FSEL R12, R12, R20, P2 ;  /* 0x000000140c0c8208 */ /* 0x000fe40001000000 */
[C---:B------:R-:W-:Y:S02]  /*0370*/  FSETP.GT.AND P0, PT, R14.reuse, R22, PT ;  /* 0x000000160e00720b */ /* 0x040fe40003f04000 */
[----:B------:R-:W-:Y:S02]  /*0380*/  FSETP.GT.AND P2, PT, R15, R23, PT ;  /* 0x000000170f00720b */ /* 0x000fe40003f44000 */
[----:B------:R-:W-:Y:S01]  /*0390*/  @!P1 FSEL R13, R13, R21, P3 ;  /* 0x000000150d0d9208 */ /* 0x000fe20001800000 */
[----:B------:R-:W-:Y:S01]  /*03a0*/  VIADD R21, R25, 0x1000 ;  /* 0x0000100019157836 */ /* 0x000fe20000000000 */
[----:B------:R-:W-:Y:S02]  /*03b0*/  FSETP.NAN.AND P1, PT, R14, R14, PT ;  /* 0x0000000e0e00720b */ /* 0x000fe40003f28000 */
[----:B------:R-:W-:Y:S01]  /*03c0*/  FSETP.NAN.AND P3, PT, R15, R15, PT ;  /* 0x0000000f0f00720b */ /* 0x000fe20003f68000 */
[----:B------:R-:W-:-:S04]  /*03d0*/  IMAD.WIDE R20, R21, 0x4, R2 ;  /* 0x0000000415147825 */ /* 0x000fc800078e0202 */
[----:B------:R-:W-:Y:S02]  /*03e0*/  @!P0 FSEL R14, R14, R22, P1 ;  /* 0x000000160e0e8208 */ /* 0x000fe40000800000 */
[----:B------:R-:W-:Y:S02]  /*03f0*/  @!P2 FSEL R15, R15, R23, P3 ;  /* 0x000000170f0fa208 */ /* 0x000fe40001800000 */
[----:B------:R-:W2:Y:S01]  /*0400*/  LDG.E.128 R20, desc[UR4][R20.64] ;  /* 0x0000000414147981 */ /* 0x000ea2000c1e1d00 */
[----:B------:R-:W-:-:S04]  /*0410*/  VIADD R25, R25, 0x1080 ;  /* 0x0000108019197836 */ /* 0x000fc80000000000 */
[----:B------:R-:W-:-:S05]  /*0420*/  IMAD.WIDE R2, R25, 0x4, R2 ;  /* 0x0000000419027825 */ /* 0x000fca00078e0202 */
[----:B------:R1:W2:Y:S01]  /*0430*/  LDG.E.128 R24, desc[UR4][R2.64] ;  /* 0x0000000402187981 */ /* 0x0002a2000c1e1d00 */
[-C--:B---3--:R-:W-:Y:S02]  /*0440*/  FSETP.NAN.AND P4, PT, R8, R8.reuse, PT ;  /* 0x000000080800720b */ /* 0x088fe40003f88000 */
[----:B------:R-:W-:Y:S02]  /*0450*/  FSETP.GEU.AND P0, PT, R12, R8, PT ;  /* 0x000000080c00720b */ /* 0x000fe40003f0e000 */
[-C--:B------:R-:W-:Y:S02]  /*0460*/  FSETP.NAN.AND P1, PT, R10, R10.reuse, PT ;  /* 0x0000000a0a00720b */ /* 0x080fe40003f28000 */
[----:B------:R-:W-:Y:S02]  /*0470*/  FSETP.GEU.AND P2, PT, R13, R9, PT ;  /* 0x000000090d00720b */ /* 0x000fe40003f4e000 */
[----:B------:R-:W-:Y:S01]  /*0480*/  FSETP.GEU.AND P3, PT, R14, R10, PT ;  /* 0x0000000a0e00720b */ /* 0x000fe20003f6e000 */
[----:B-1----:R-:W1:Y:S04]  /*0490*/  LDC.64 R2, c[0x0][0x218] ;  /* 0x00008600ff027b82 */ /* 0x002e680000000a00 */
[----:B------:R-:W-:-:S02]  /*04a0*/  @!P4 FSEL R8, R8, R12, !P0 ;  /* 0x0000000c0808c208 */ /* 0x000fc40004000000 */
[----:B------:R-:W-:Y:S02]  /*04b0*/  FSETP.NAN.AND P0, PT, R9, R9, PT ;  /* 0x000000090900720b */ /* 0x000fe40003f08000 */
[----:B------:R-:W-:Y:S02]  /*04c0*/  @!P1 FSEL R10, R10, R14, !P3 ;  /* 0x0000000e0a0a9208 */ /* 0x000fe40005800000 */
[----:B----4-:R-:W-:-:S09]  /*04d0*/  FSETP.NAN.AND P3, PT, R4, R4, PT ;  /* 0x000000040400720b */ /* 0x010fd20003f68000 */
[----:B------:R-:W-:Y:S02]  /*04e0*/  @!P0 FSEL R9, R9, R13, !P2 ;  /* 0x0000000d09098208 */ /* 0x000fe40005000000 */
[----:B------:R-:W-:Y:S02]  /*04f0*/  FSETP.NAN.AND P2, PT, R11, R11, PT ;  /* 0x0000000b0b00720b */ /* 0x000fe40003f48000 */
[----:B------:R-:W-:Y:S02]  /*0500*/  FSETP.NAN.AND P0, PT, R5, R5, PT ;  /* 0x000000050500720b */ /* 0x000fe40003f08000 */
[----:B------:R-:W-:Y:S02]  /*0510*/  FSETP.NAN.AND P1, PT, R6, R6, PT ;  /* 0x000000060600720b */ /* 0x000fe40003f28000 */
[----:B------:R-:W-:Y:S02]  /*0520*/  FSETP.GEU.AND P4, PT, R15, R11, PT ;  /* 0x0000000b0f00720b */ /* 0x000fe40003f8e000 */
[----:B------:R-:W-:-:S05]  /*0530*/  FSETP.GEU.AND P5, PT, R8, R4, PT ;  /* 0x000000040800720b */ /* 0x000fca0003fae000 */
[----:B------:R-:W-:Y:S02]  /*0540*/  @!P2 FSEL R11, R11, R15, !P4 ;  /* 0x0000000f0b0ba208 */ /* 0x000fe40006000000 */
[----:B------:R-:W-:Y:S02]  /*0550*/  FSETP.NAN.AND P2, PT, R7, R7, PT ;  /* 0x000000070700720b */ /* 0x000fe40003f48000 */
[----:B------:R-:W-:Y:S02]  /*0560*/  @!P3 SEL R4, R4, R8, !P5 ;  /* 0x000000080404b207 */ /* 0x000fe40006800000 */
[----:B-----5:R-:W-:Y:S02]  /*0570*/  FSETP.GT.AND P3, PT, R16, R28, PT ;  /* 0x0000001c1000720b */ /* 0x020fe40003f64000 */
[----:B------:R-:W-:Y:S02]  /*0580*/  FSETP.GEU.AND P4, PT, R9, R5, PT ;  /* 0x000000050900720b */ /* 0x000fe40003f8e000 */
[----:B------:R-:W-:-:S02]  /*0590*/  FSETP.GEU.AND P5, PT, R10, R6, PT ;  /* 0x000000060a00720b */ /* 0x000fc40003fae000 */
[----:B------:R-:W-:Y:S02]  /*05a0*/  @!P0 SEL R5, R5, R9, !P4 ;  /* 0x0000000905058207 */ /* 0x000fe40006000000 */
[----:B------:R-:W-:Y:S02]  /*05b0*/  @!P1 SEL R6, R6, R10, !P5 ;  /* 0x0000000a06069207 */ /* 0x000fe40006800000 */
[----:B------:R-:W-:Y:S02]  /*05c0*/  FSETP.GT.AND P1, PT, R17, R29, PT ;  /* 0x0000001d1100720b */ /* 0x000fe40003f24000 */
[----:B------:R-:W-:Y:S02]  /*05d0*/  FSETP.GT.AND P0, PT, R18, R30, PT ;  /* 0x0000001e1200720b */ /* 0x000fe40003f04000 */
[----:B------:R-:W-:Y:S02]  /*05e0*/  FSETP.GEU.AND P5, PT, R11, R7, PT ;  /* 0x000000070b00720b */ /* 0x000fe40003fae000 */
[----:B------:R-:W-:-:S02]  /*05f0*/  FSETP.NAN.AND P4, PT, R16, R16, PT ;  /* 0x000000101000720b */ /* 0x000fc40003f88000 */
[----:B------:R-:W-:Y:S02]  /*0600*/  @!P2 SEL R7, R7, R11, !P5 ;  /* 0x0000000b0707a207 */ /* 0x000fe40006800000 */
[----:B------:R-:W-:Y:S02]  /*0610*/  @!P3 FSEL R16, R16, R28, P4 ;  /* 0x0000001c1010b208 */ /* 0x000fe40002000000 */
[----:B------:R-:W-:Y:S02]  /*0620*/  FSETP.NAN.AND P4, PT, R17, R17, PT ;  /* 0x000000111100720b */ /* 0x000fe40003f88000 */
[----:B------:R-:W-:Y:S02]  /*0630*/  FSETP.GT.AND P3, PT, R19, R31, PT ;  /* 0x0000001f1300720b */ /* 0x000fe40003f64000 */
[----:B------:R-:W-:Y:S02]  /*0640*/  FSETP.NAN.AND P5, PT, R18, R18, PT ;  /* 0x000000121200720b */ /* 0x000fe40003fa8000 */
[----:B------:R-:W-:-:S02]  /*0650*/  @!P1 FSEL R17, R17, R29, P4 ;  /* 0x0000001d11119208 */ /* 0x000fc40002000000 */
[----:B------:R-:W-:Y:S02]  /*0660*/  @!P0 FSEL R18, R18, R30, P5 ;  /* 0x0000001e12128208 */ /* 0x000fe40002800000 */
[----:B------:R-:W-:-:S05]  /*0670*/  FSETP.NAN.AND P4, PT, R19, R19, PT ;  /* 0x000000131300720b */ /* 0x000fca0003f88000 */
[----:B------:R-:W-:Y:S01]  /*0680*/  @!P3 FSEL R19, R19, R31, P4 ;  /* 0x0000001f1313b208 */ /* 0x000fe20002000000 */
[----:B-1----:R-:W-:-:S05]  /*0690*/  IMAD.WIDE R2, R0, 0x4, R2 ;  /* 0x0000000400027825 */ /* 0x002fca00078e0202 */
[----:B------:R-:W-:Y:S01]  /*06a0*/  STG.E.128 desc[UR4][R2.64], R4 ;  /* 0x0000000402007986 */ /* 0x000fe2000c101d04 */
[----:B--2---:R-:W-:Y:S02]  /*06b0*/  FSETP.NAN.AND P2, PT, R20, R20, PT ;  /* 0x000000141400720b */ /* 0x004fe40003f48000 */
[-C--:B------:R-:W-:Y:S02]  /*06c0*/  FSETP.NAN.AND P0, PT, R21, R21.reuse, PT ;  /* 0x000000151500720b */ /* 0x080fe40003f08000 */
[----:B------:R-:W-:Y:S02]  /*06d0*/  FSETP.NAN.AND P1, PT, R22, R22, PT ;  /* 0x000000161600720b */ /* 0x000fe40003f28000 */
[----:B------:R-:W-:Y:S02]  /*06e0*/  FSETP.GEU.AND P5, PT, R16, R20, PT ;  /* 0x000000141000720b */ /* 0x000fe40003fae000 */
[----:B------:R-:W-:-:S05]  /*06f0*/  FSETP.GEU.AND P4, PT, R17, R21, PT ;  /* 0x000000151100720b */ /* 0x000fca0003f8e000 */
[----:B------:R-:W-:Y:S02]  /*0700*/  @!P2 FSEL R20, R20, R16, !P5 ;  /* 0x000000101414a208 */ /* 0x000fe40006800000 */
[----:B------:R-:W-:Y:S02]  /*0710*/  FSETP.NAN.AND P2, PT, R23, R23, PT ;  /* 0x000000171700720b */ /* 0x000fe40003f48000 */
[----:B------:R-:W-:Y:S02]  /*0720*/  FSETP.NAN.AND P3, PT, R24, R24, PT ;  /* 0x000000181800720b */ /* 0x000fe40003f68000 */
[----:B------:R-:W-:Y:S02]  /*0730*/  FSETP.GEU.AND P5, PT, R18, R22, PT ;  /* 0x000000161200720b */ /* 0x000fe40003fae000 */
[----:B------:R-:W-:Y:S02]  /*0740*/  @!P0 FSEL R21, R21, R17, !P4 ;  /* 0x0000001115158208 */ /* 0x000fe40006000000 */
[----:B------:R-:W-:-:S02]  /*0750*/  @!P1 FSEL R22, R22, R18, !P5 ;  /* 0x0000001216169208 */ /* 0x000fc40006800000 */
[----:B------:R-:W-:Y:S02]  /*0760*/  FSETP.NAN.AND P0, PT, R25, R25, PT ;  /* 0x000000191900720b */ /* 0x000fe40003f08000 */
[----:B------:R-:W-:Y:S02]  /*0770*/  FSETP.NAN.AND P4, PT, R26, R26, PT ;  /* 0x0000001a1a00720b */ /* 0x000fe40003f88000 */
[----:B------:R-:W-:Y:S02]  /*0780*/  FSETP.NAN.AND P1, PT, R27, R27, PT ;  /* 0x0000001b1b00720b */ /* 0x000fe40003f28000 */
[----:B------:R-:W-:Y:S02]  /*0790*/  FSETP.GEU.AND P5, PT, R19, R23, PT ;  /* 0x000000171300720b */ /* 0x000fe40003fae000 */
[----:B------:R-:W-:Y:S02]  /*07a0*/  FSETP.GEU.AND P6, PT, R20, R24, PT ;  /* 0x000000181400720b */ /* 0x000fe40003fce000 */
[----:B------:R-:W-:-:S02]  /*07b0*/  @!P2 FSEL R23, R23, R19, !P5 ;  /* 0x000000131717a208 */ /* 0x000fc40006800000 */
[----:B------:R-:W-:Y:S02]  /*07c0*/  @!P3 SEL R24, R24, R20, !P6 ;  /* 0x000000141818b207 */ /* 0x000fe40007000000 */
[----:B------:R-:W-:Y:S02]  /*07d0*/  FSETP.GEU.AND P2, PT, R21, R25, PT ;  /* 0x000000191500720b */ /* 0x000fe40003f4e000 */
[----:B------:R-:W-:Y:S02]  /*07e0*/  FSETP.GEU.AND P3, PT, R22, R26, PT ;  /* 0x0000001a1600720b */ /* 0x000fe40003f6e000 */
[----:B------:R-:W-:Y:S02]  /*07f0*/  FSETP.GEU.AND P5, PT, R23, R27, PT ;  /* 0x0000001b1700720b */ /* 0x000fe40003fae000 */
[----:B------:R-:W-:Y:S02]  /*0800*/  @!P0 SEL R25, R25, R21, !P2 ;  /* 0x0000001519198207 */ /* 0x000fe40005000000 */
[----:B------:R-:W-:-:S02]  /*0810*/  @!P4 SEL R26, R26, R22, !P3 ;  /* 0x000000161a1ac207 */ /* 0x000fc40005800000 */
[----:B------:R-:W-:-:S05]  /*0820*/  @!P1 SEL R27, R27, R23, !P5 ;  /* 0x000000171b1b9207 */ /* 0x000fca0006800000 */
[----:B------:R-:W-:Y:S01]  /*0830*/  STG.E.128 desc[UR4][R2.64+0x800], R24 ;  /* 0x0008001802007986 */ /* 0x000fe2000c101d04 */
[----:B------:R-:W-:Y:S05]  /*0840*/  EXIT ;  /* 0x000000000000794d */ /* 0x000fea0003800000 */
.L_x_0:
[----:B------:R-:W-:-:S00]  /*0850*/  BRA `(.L_x_0) ;  /* 0xfffffffc00fc7947 */ /* 0x000fc0000383ffff */
[----:B------:R-:W-:-:S00]  /*0860*/  NOP ;  /* 0x0000000000007918 */ /* 0x000fc00000000000 */
        /* <DEDUP_REMOVED lines=9> */
.L_x_1:


//--------------------- .nv.constant0.triton_poi_fused_convolution_div_max_pool2d_with_indices_relu_sub_8 --------------------------
	.section	.nv.constant0.triton_poi_fused_convolution_div_max_pool2d_with_indices_relu_sub_8,"a",@progbits
	.sectionflags	@""
	.align	4
.nv.constant0.triton_poi_fused_convolution_div_max_pool2d_with_indices_relu_sub_8:
	.zero		548
